	.headerflags	@"EF_CUDA_TEXMODE_UNIFIED EF_CUDA_64BIT_ADDRESS EF_CUDA_ACCELERATORS EF_CUDA_SM90 EF_CUDA_VIRTUAL_SM(EF_CUDA_SM90)"
	.elftype	@"ET_EXEC"


//--------------------- .nv.info                  --------------------------
	.section	.nv.info,"",@"SHT_CUDA_INFO"
	.align	4


	//----- nvinfo : EIATTR_REGCOUNT
	.align		4
        /*0000*/ 	.byte	0x04, 0x2f
        /*0002*/ 	.short	(.L_1 - .L_0)
	.align		4
.L_0:
        /*0004*/ 	.word	index@(triton_poi_fused_cat_27)
        /*0008*/ 	.word	0x00000016


	//----- nvinfo : EIATTR_MIN_STACK_SIZE
	.align		4
.L_1:
        /*000c*/ 	.byte	0x04, 0x12
        /*000e*/ 	.short	(.L_3 - .L_2)
	.align		4
.L_2:
        /*0010*/ 	.word	index@(triton_poi_fused_cat_27)
        /*0014*/ 	.word	0x00000000


	//----- nvinfo : EIATTR_FRAME_SIZE
	.align		4
.L_3:
        /*0018*/ 	.byte	0x04, 0x11
        /*001a*/ 	.short	(.L_5 - .L_4)
	.align		4
.L_4:
        /*001c*/ 	.word	index@(triton_poi_fused_cat_27)
        /*0020*/ 	.word	0x00000000


	//----- nvinfo : EIATTR_MIN_STACK_SIZE
	.align		4
.L_5:
        /*0024*/ 	.byte	0x04, 0x12
        /*0026*/ 	.short	(.L_7 - .L_6)
	.align		4
.L_6:
        /*0028*/ 	.word	index@(triton_poi_fused_cat_27)
        /*002c*/ 	.word	0x00000000
.L_7:


//--------------------- .nv.info.triton_poi_fused_cat_27 --------------------------
	.section	.nv.info.triton_poi_fused_cat_27,"",@"SHT_CUDA_INFO"
	.sectionflags	@""
	.align	4


	//----- nvinfo : EIATTR_CUDA_API_VERSION
	.align		4
        /*0000*/ 	.byte	0x04, 0x37
        /*0002*/ 	.short	(.L_9 - .L_8)
.L_8:
        /*0004*/ 	.word	0x0000007c


	//----- nvinfo : EIATTR_KPARAM_INFO
	.align		4
.L_9:
        /*0008*/ 	.byte	0x04, 0x17
        /*000a*/ 	.short	(.L_11 - .L_10)
.L_10:
        /*000c*/ 	.word	0x00000000
        /*0010*/ 	.short	0x0002
        /*0012*/ 	.short	0x0010
        /*0014*/ 	.byte	0x00, 0xf0, 0x11, 0x00


	//----- nvinfo : EIATTR_KPARAM_INFO
	.align		4
.L_11:
        /*0018*/ 	.byte	0x04, 0x17
        /*001a*/ 	.short	(.L_13 - .L_12)
.L_12:
        /*001c*/ 	.word	0x00000000
        /*0020*/ 	.short	0x0001
        /*0022*/ 	.short	0x0008
        /*0024*/ 	.byte	0x00, 0xf4, 0x21, 0x00


	//----- nvinfo : EIATTR_KPARAM_INFO
	.align		4
.L_13:
        /*0028*/ 	.byte	0x04, 0x17
        /*002a*/ 	.short	(.L_15 - .L_14)
.L_14:
        /*002c*/ 	.word	0x00000000
        /*0030*/ 	.short	0x0000
        /*0032*/ 	.short	0x0000
        /*0034*/ 	.byte	0x00, 0xf4, 0x21, 0x00


	//----- nvinfo : EIATTR_SPARSE_MMA_MASK
	.align		4
.L_15:
        /*0038*/ 	.byte	0x03, 0x50
        /*003a*/ 	.short	0x0000


	//----- nvinfo : EIATTR_MAXREG_COUNT
	.align		4
        /*003c*/ 	.byte	0x03, 0x1b
        /*003e*/ 	.short	0x00ff


	//----- nvinfo : EIATTR_EXIT_INSTR_OFFSETS
	.align		4
        /*0040*/ 	.byte	0x04, 0x1c
        /*0042*/ 	.short	(.L_17 - .L_16)


	//   ....[0]....
.L_16:
        /*0044*/ 	.word	0x000001b0


	//----- nvinfo : EIATTR_REQNTID
	.align		4
.L_17:
        /*0048*/ 	.byte	0x04, 0x10
        /*004a*/ 	.short	(.L_19 - .L_18)
.L_18:
        /*004c*/ 	.word	0x00000080
        /*0050*/ 	.word	0x00000001
        /*0054*/ 	.word	0x00000001


	//----- nvinfo : EIATTR_CBANK_PARAM_SIZE
	.align		4
.L_19:
        /*0058*/ 	.byte	0x03, 0x19
        /*005a*/ 	.short	0x0014


	//----- nvinfo : EIATTR_PARAM_CBANK
	.align		4
        /*005c*/ 	.byte	0x04, 0x0a
        /*005e*/ 	.short	(.L_21 - .L_20)
	.align		4
.L_20:
        /*0060*/ 	.word	index@(.nv.constant0.triton_poi_fused_cat_27)
        /*0064*/ 	.short	0x0210
        /*0066*/ 	.short	0x0014


	//----- nvinfo : EIATTR_SW_WAR
	.align		4
.L_21:
        /*0068*/ 	.byte	0x04, 0x36
        /*006a*/ 	.short	(.L_23 - .L_22)
.L_22:
        /*006c*/ 	.word	0x00000008
.L_23:


//--------------------- .nv.callgraph             --------------------------
	.section	.nv.callgraph,"",@"SHT_CUDA_CALLGRAPH"
	.align	4
	.sectionentsize	8
	.align		4
        /*0000*/ 	.word	0x00000000
	.align		4
        /*0004*/ 	.word	0xffffffff
	.align		4
        /*0008*/ 	.word	0x00000000
	.align		4
        /*000c*/ 	.word	0xfffffffe
	.align		4
        /*0010*/ 	.word	0x00000000
	.align		4
        /*0014*/ 	.word	0xfffffffd
	.align		4
        /*0018*/ 	.word	0x00000000
	.align		4
        /*001c*/ 	.word	0xfffffffc


//--------------------- .text.triton_poi_fused_cat_27 --------------------------
	.section	.text.triton_poi_fused_cat_27,"ax",@progbits
	.align	128
        .global         triton_poi_fused_cat_27
        .type           triton_poi_fused_cat_27,@function
        .size           triton_poi_fused_cat_27,(.L_x_1 - triton_poi_fused_cat_27)
        .other          triton_poi_fused_cat_27,@"STO_CUDA_ENTRY STV_DEFAULT"
triton_poi_fused_cat_27:
.text.triton_poi_fused_cat_27:
[----:B------:R-:W-:Y:S01]  /*0000*/  LDC R1, c[0x0][0x28] ;  /* 0x00000a00ff017b82 */ /* 0x000fe20000000800 */
[----:B------:R-:W1:Y:S07]  /*0010*/  S2R R0, SR_TID.X ;  /* 0x0000000000007919 */ /* 0x000e6e0000002100 */
[----:B------:R-:W2:Y:S01]  /*0020*/  LDC.64 R12, c[0x0][0x210] ;  /* 0x00008400ff0c7b82 */ /* 0x000ea20000000a00 */
[----:B------:R-:W-:Y:S01]  /*0030*/  ULDC.64 UR4, c[0x0][0x208] ;  /* 0x0000820000047ab9 */ /* 0x000fe20000000a00 */
[----:B------:R-:W3:Y:S06]  /*0040*/  S2R R15, SR_CTAID.X ;  /* 0x00000000000f7919 */ /* 0x000eec0000002500 */
[----:B------:R-:W4:Y:S01]  /*0050*/  LDC.64 R2, c[0x0][0x218] ;  /* 0x00008600ff027b82 */ /* 0x000f220000000a00 */
[----:B-1----:R-:W-:-:S04]  /*0060*/  SHF.L.U32 R0, R0, 0x2, RZ ;  /* 0x0000000200007819 */ /* 0x002fc800000006ff */
[----:B------:R-:W-:-:S04]  /*0070*/  LOP3.LUT R0, R0, 0x1fc, RZ, 0xc0, !PT ;  /* 0x000001fc00007812 */ /* 0x000fc800078ec0ff */
[----:B---3--:R-:W-:-:S05]  /*0080*/  LEA R15, R15, R0, 0xa ;  /* 0x000000000f0f7211 */ /* 0x008fca00078e50ff */
[----:B--2---:R-:W-:-:S05]  /*0090*/  IMAD.WIDE R12, R15, 0x4, R12 ;  /* 0x000000040f0c7825 */ /* 0x004fca00078e020c */
[----:B------:R-:W2:Y:S04]  /*00a0*/  LDG.E.128 R4, desc[UR4][R12.64] ;  /* 0x000000040c047981 */ /* 0x000ea8000c1e1d00 */
[----:B------:R1:W3:Y:S01]  /*00b0*/  LDG.E.128 R8, desc[UR4][R12.64+0x800] ;  /* 0x000800040c087981 */ /* 0x0002e2000c1e1d00 */
[----:B------:R-:W-:Y:S01]  /*00c0*/  IADD3 R0, R15, 0x200, RZ ;  /* 0x000002000f007810 */ /* 0x000fe20007ffe0ff */
[----:B------:R-:W-:-:S04]  /*00d0*/  IMAD.HI R14, R15, 0x2aaaaaab, RZ ;  /* 0x2aaaaaab0f0e7827 */ /* 0x000fc800078e02ff */
[----:B------:R-:W-:Y:S01]  /*00e0*/  IMAD.HI R16, R0, 0x2aaaaaab, RZ ;  /* 0x2aaaaaab00107827 */ /* 0x000fe200078e02ff */
[----:B------:R-:W-:-:S04]  /*00f0*/  SHF.R.U32.HI R17, RZ, 0x1f, R14 ;  /* 0x0000001fff117819 */ /* 0x000fc8000001160e */
[----:B------:R-:W-:Y:S02]  /*0100*/  SHF.R.U32.HI R19, RZ, 0x1f, R16 ;  /* 0x0000001fff137819 */ /* 0x000fe40000011610 */
[----:B------:R-:W-:Y:S02]  /*0110*/  LEA.HI.SX32 R14, R14, R17, 0x13 ;  /* 0x000000110e0e7211 */ /* 0x000fe400078f9aff */
[----:B------:R-:W-:-:S03]  /*0120*/  LEA.HI.SX32 R19, R16, R19, 0x13 ;  /* 0x0000001310137211 */ /* 0x000fc600078f9aff */
[C---:B------:R-:W-:Y:S02]  /*0130*/  IMAD R15, R14.reuse, -0xc000, R15 ;  /* 0xffff40000e0f7824 */ /* 0x040fe400078e020f */
[C---:B------:R-:W-:Y:S02]  /*0140*/  IMAD R0, R19.reuse, -0xc000, R0 ;  /* 0xffff400013007824 */ /* 0x040fe400078e0200 */
[----:B-1----:R-:W-:Y:S02]  /*0150*/  IMAD R13, R14, 0xd8000, R15 ;  /* 0x000d80000e0d7824 */ /* 0x002fe400078e020f */
[----:B------:R-:W-:Y:S02]  /*0160*/  IMAD R19, R19, 0xd8000, R0 ;  /* 0x000d800013137824 */ /* 0x000fe400078e0200 */
[----:B----4-:R-:W-:-:S04]  /*0170*/  IMAD.WIDE R12, R13, 0x4, R2 ;  /* 0x000000040d0c7825 */ /* 0x010fc800078e0202 */
[----:B------:R-:W-:Y:S01]  /*0180*/  IMAD.WIDE R2, R19, 0x4, R2 ;  /* 0x0000000413027825 */ /* 0x000fe200078e0202 */
[----:B--2---:R-:W-:Y:S04]  /*0190*/  STG.E.128 desc[UR4][R12.64], R4 ;  /* 0x000000040c007986 */ /* 0x004fe8000c101d04 */
[----:B---3--:R-:W-:Y:S01]  /*01a0*/  STG.E.128 desc[UR4][R2.64], R8 ;  /* 0x0000000802007986 */ /* 0x008fe2000c101d04 */
[----:B------:R-:W-:Y:S05]  /*01b0*/  EXIT ;  /* 0x000000000000794d */ /* 0x000fea0003800000 */
.L_x_0:
[----:B------:R-:W-:-:S00]  /*01c0*/  BRA `(.L_x_0) ;  /* 0xfffffffc00fc7947 */ /* 0x000fc0000383ffff */
[----:B------:R-:W-:-:S00]  /*01d0*/  NOP ;  /* 0x0000000000007918 */ /* 0x000fc00000000000 */
        /* <DEDUP_REMOVED lines=10> */
.L_x_1:


//--------------------- .nv.constant0.triton_poi_fused_cat_27 --------------------------
	.section	.nv.constant0.triton_poi_fused_cat_27,"a",@progbits
	.sectionflags	@""
	.align	4
.nv.constant0.triton_poi_fused_cat_27:
	.zero		548
